//
// Generated by NVIDIA NVVM Compiler
//
// Compiler Build ID: CL-36424714
// Cuda compilation tools, release 13.0, V13.0.88
// Based on NVVM 20.0.0
//

.version 9.0
.target sm_100
.address_size 64

	// .globl	_Z10dfs_kerneliP4NodePiP4Lock
.const .align 4 .b8 md[1024];
// _ZZ10dfs_kerneliP4NodePiP4LockE2st has been demoted
// _ZZ10dfs_kerneliP4NodePiP4LockE5index has been demoted

.visible .entry _Z10dfs_kerneliP4NodePiP4Lock(
	.param .u32 _Z10dfs_kerneliP4NodePiP4Lock_param_0,
	.param .u64 .ptr .align 1 _Z10dfs_kerneliP4NodePiP4Lock_param_1,
	.param .u64 .ptr .align 1 _Z10dfs_kerneliP4NodePiP4Lock_param_2,
	.param .u64 .ptr .align 1 _Z10dfs_kerneliP4NodePiP4Lock_param_3
)
{
	.local .align 16 .b8 	__local_depot0[128];
	.reg .b64 	%SP;
	.reg .b64 	%SPL;
	.reg .pred 	%p<17>;
	.reg .b32 	%r<236>;
	.reg .b64 	%rd<33>;
	// demoted variable
	.shared .align 4 .b8 _ZZ10dfs_kerneliP4NodePiP4LockE2st[40960];
	// demoted variable
	.shared .align 4 .u32 _ZZ10dfs_kerneliP4NodePiP4LockE5index;
	mov.u64 	%SPL, __local_depot0;
	ld.param.u64 	%rd7, [_Z10dfs_kerneliP4NodePiP4Lock_param_1];
	cvta.to.global.u64 	%rd8, %rd7;
	add.u64 	%rd10, %SPL, 0;
	add.u64 	%rd1, %SPL, 16;
	add.u64 	%rd2, %SPL, 32;
	add.u64 	%rd3, %SPL, 48;
	mov.b32 	%r95, 7;
	st.shared.u32 	[_ZZ10dfs_kerneliP4NodePiP4LockE5index], %r95;
	mov.u32 	%r96, %tid.x;
	shr.u32 	%r97, %r96, 2;
	mov.u32 	%r98, _ZZ10dfs_kerneliP4NodePiP4LockE2st;
	mad.lo.s32 	%r99, %r97, 80, %r98;
	mov.u32 	%r100, %ctaid.x;
	shl.b32 	%r101, %r100, 3;
	add.s32 	%r102, %r101, %r97;
	mul.wide.u32 	%rd14, %r102, 80;
	add.s64 	%rd15, %rd8, %rd14;
	ld.global.u32 	%r103, [%rd15];
	ld.global.u32 	%r104, [%rd15+4];
	ld.global.u32 	%r105, [%rd15+8];
	ld.global.u32 	%r106, [%rd15+12];
	ld.global.u32 	%r107, [%rd15+16];
	ld.global.u32 	%r108, [%rd15+20];
	ld.global.u32 	%r109, [%rd15+24];
	ld.global.u32 	%r110, [%rd15+28];
	ld.global.u32 	%r111, [%rd15+32];
	ld.global.u32 	%r112, [%rd15+36];
	ld.global.u32 	%r113, [%rd15+40];
	ld.global.u32 	%r114, [%rd15+44];
	ld.global.u32 	%r115, [%rd15+48];
	ld.global.u32 	%r116, [%rd15+52];
	ld.global.u32 	%r117, [%rd15+56];
	ld.global.u32 	%r118, [%rd15+60];
	ld.global.u32 	%r119, [%rd15+64];
	ld.global.u32 	%r120, [%rd15+68];
	ld.global.u32 	%r121, [%rd15+72];
	ld.global.u32 	%r122, [%rd15+76];
	st.shared.u32 	[%r99], %r103;
	st.shared.u32 	[%r99+4], %r104;
	st.shared.u32 	[%r99+8], %r105;
	st.shared.u32 	[%r99+12], %r106;
	st.shared.u32 	[%r99+16], %r107;
	st.shared.u32 	[%r99+20], %r108;
	st.shared.u32 	[%r99+24], %r109;
	st.shared.u32 	[%r99+28], %r110;
	st.shared.u32 	[%r99+32], %r111;
	st.shared.u32 	[%r99+36], %r112;
	st.shared.u32 	[%r99+40], %r113;
	st.shared.u32 	[%r99+44], %r114;
	st.shared.u32 	[%r99+48], %r115;
	st.shared.u32 	[%r99+52], %r116;
	st.shared.u32 	[%r99+56], %r117;
	st.shared.u32 	[%r99+60], %r118;
	st.shared.u32 	[%r99+64], %r119;
	st.shared.u32 	[%r99+68], %r120;
	st.shared.u32 	[%r99+72], %r121;
	st.shared.u32 	[%r99+76], %r122;
	bar.sync 	0;
	mov.b32 	%r123, 3;
	mov.b32 	%r124, 2;
	mov.b32 	%r125, 0;
	mov.b32 	%r126, 1;
	st.local.v4.u32 	[%rd10], {%r126, %r125, %r124, %r123};
	mov.b32 	%r127, -1;
	st.local.v4.u32 	[%rd1], {%r125, %r127, %r125, %r126};
	st.local.v4.u32 	[%rd2], {%r126, %r125, %r127, %r125};
	shl.b32 	%r128, %r96, 2;
	cvt.u64.u32 	%rd16, %r128;
	and.b64  	%rd17, %rd16, 12;
	add.s64 	%rd4, %rd10, %rd17;
$L__BB0_1:
	ld.shared.u32 	%r129, [_ZZ10dfs_kerneliP4NodePiP4LockE5index];
	bar.sync 	0;
	setp.lt.s32 	%p1, %r129, 0;
	@%p1 bra 	$L__BB0_26;
	ld.param.u64 	%rd31, [_Z10dfs_kerneliP4NodePiP4Lock_param_2];
	cvta.to.global.u64 	%rd5, %rd31;
	ld.global.u32 	%r130, [%rd5];
	setp.ne.s32 	%p2, %r130, -1;
	@%p2 bra 	$L__BB0_26;
	ld.shared.u32 	%r21, [_ZZ10dfs_kerneliP4NodePiP4LockE5index];
	mov.u32 	%r22, %tid.x;
	shr.u32 	%r131, %r22, 2;
	sub.s32 	%r23, %r21, %r131;
	setp.lt.s32 	%p3, %r23, 0;
	@%p3 bra 	$L__BB0_5;
	mov.u32 	%r132, _ZZ10dfs_kerneliP4NodePiP4LockE2st;
	mad.lo.s32 	%r133, %r23, 80, %r132;
	ld.shared.u32 	%r213, [%r133];
	ld.shared.u32 	%r212, [%r133+4];
	ld.shared.u32 	%r211, [%r133+8];
	ld.shared.u32 	%r210, [%r133+12];
	ld.shared.u32 	%r209, [%r133+16];
	ld.shared.u32 	%r208, [%r133+20];
	ld.shared.u32 	%r207, [%r133+24];
	ld.shared.u32 	%r206, [%r133+28];
	ld.shared.u32 	%r205, [%r133+32];
	ld.shared.u32 	%r204, [%r133+36];
	ld.shared.u32 	%r203, [%r133+40];
	ld.shared.u32 	%r202, [%r133+44];
	ld.shared.u32 	%r201, [%r133+48];
	ld.shared.u32 	%r200, [%r133+52];
	ld.shared.u32 	%r199, [%r133+56];
	ld.shared.u32 	%r198, [%r133+60];
	ld.shared.u32 	%r197, [%r133+64];
	ld.shared.u32 	%r196, [%r133+68];
	ld.shared.u32 	%r195, [%r133+72];
	ld.shared.u32 	%r194, [%r133+76];
$L__BB0_5:
	setp.ne.s32 	%p4, %r22, 0;
	@%p4 bra 	$L__BB0_7;
	max.s32 	%r134, %r21, 7;
	add.s32 	%r135, %r134, -8;
	st.shared.u32 	[_ZZ10dfs_kerneliP4NodePiP4LockE5index], %r135;
$L__BB0_7:
	setp.lt.s32 	%p5, %r23, 0;
	bar.sync 	0;
	@%p5 bra 	$L__BB0_25;
	setp.ne.s32 	%p6, %r196, 0;
	@%p6 bra 	$L__BB0_10;
	st.global.u32 	[%rd5], %r195;
	bra.uni 	$L__BB0_25;
$L__BB0_10:
	ld.param.u32 	%r192, [_Z10dfs_kerneliP4NodePiP4Lock_param_0];
	add.s32 	%r136, %r196, %r195;
	setp.gt.s32 	%p7, %r136, %r192;
	@%p7 bra 	$L__BB0_25;
	shr.s32 	%r137, %r197, 31;
	shr.u32 	%r138, %r137, 30;
	add.s32 	%r139, %r197, %r138;
	shr.s32 	%r64, %r139, 2;
	and.b32  	%r140, %r139, -4;
	sub.s32 	%r65, %r197, %r140;
	ld.local.u32 	%r66, [%rd4];
	st.local.u32 	[%rd3], %r213;
	st.local.u32 	[%rd3+4], %r212;
	st.local.u32 	[%rd3+8], %r211;
	st.local.u32 	[%rd3+12], %r210;
	st.local.u32 	[%rd3+16], %r209;
	st.local.u32 	[%rd3+20], %r208;
	st.local.u32 	[%rd3+24], %r207;
	st.local.u32 	[%rd3+28], %r206;
	st.local.u32 	[%rd3+32], %r205;
	st.local.u32 	[%rd3+36], %r204;
	st.local.u32 	[%rd3+40], %r203;
	st.local.u32 	[%rd3+44], %r202;
	st.local.u32 	[%rd3+48], %r201;
	st.local.u32 	[%rd3+52], %r200;
	st.local.u32 	[%rd3+56], %r199;
	st.local.u32 	[%rd3+60], %r198;
	st.local.u32 	[%rd3+64], %r197;
	st.local.u32 	[%rd3+68], %r196;
	st.local.u32 	[%rd3+72], %r195;
	st.local.u32 	[%rd3+76], %r194;
	mul.wide.s32 	%rd18, %r66, 4;
	add.s64 	%rd19, %rd1, %rd18;
	ld.local.u32 	%r141, [%rd19];
	add.s32 	%r67, %r141, %r64;
	add.s64 	%rd20, %rd2, %rd18;
	ld.local.u32 	%r142, [%rd20];
	add.s32 	%r143, %r142, %r65;
	max.u32 	%r144, %r67, %r143;
	setp.gt.u32 	%p8, %r144, 3;
	@%p8 bra 	$L__BB0_25;
	sub.s32 	%r145, %r194, %r66;
	abs.s32 	%r146, %r145;
	setp.eq.s32 	%p9, %r146, 2;
	@%p9 bra 	$L__BB0_25;
	ld.param.u32 	%r193, [_Z10dfs_kerneliP4NodePiP4Lock_param_0];
	shl.b32 	%r147, %r67, 6;
	shl.b32 	%r148, %r143, 4;
	add.s32 	%r149, %r148, %r147;
	shl.b32 	%r150, %r67, 2;
	add.s32 	%r69, %r150, %r143;
	mul.wide.u32 	%rd21, %r69, 4;
	add.s64 	%rd22, %rd3, %rd21;
	ld.local.u32 	%r151, [%rd22];
	add.s32 	%r152, %r149, %r151;
	mul.wide.s32 	%rd23, %r152, 4;
	mov.u64 	%rd24, md;
	add.s64 	%rd25, %rd24, %rd23;
	ld.const.u32 	%r153, [%rd25];
	sub.s32 	%r154, %r196, %r153;
	st.local.u32 	[%rd3+68], %r154;
	shl.b32 	%r155, %r64, 6;
	shl.b32 	%r156, %r65, 4;
	add.s32 	%r157, %r155, %r156;
	ld.local.u32 	%r158, [%rd22];
	add.s32 	%r159, %r157, %r158;
	mul.wide.s32 	%rd26, %r159, 4;
	add.s64 	%rd27, %rd24, %rd26;
	ld.const.u32 	%r160, [%rd27];
	add.s32 	%r161, %r154, %r160;
	st.local.u32 	[%rd3+68], %r161;
	ld.local.u32 	%r162, [%rd22];
	shl.b32 	%r163, %r64, 2;
	add.s32 	%r164, %r163, %r65;
	mul.wide.s32 	%rd28, %r164, 4;
	add.s64 	%rd29, %rd3, %rd28;
	ld.local.u32 	%r165, [%rd29];
	st.local.u32 	[%rd22], %r165;
	st.local.u32 	[%rd29], %r162;
	st.local.u32 	[%rd3+64], %r69;
	ld.local.u32 	%r166, [%rd3+72];
	add.s32 	%r70, %r166, 1;
	st.local.u32 	[%rd3+72], %r70;
	ld.local.u32 	%r71, [%rd3+68];
	add.s32 	%r167, %r71, %r70;
	setp.gt.s32 	%p10, %r167, %r193;
	@%p10 bra 	$L__BB0_25;
	st.local.u32 	[%rd3+76], %r66;
	setp.eq.s32 	%p11, %r71, 0;
	@%p11 bra 	$L__BB0_27;
	mov.u32 	%r169, %tid.x;
	neg.s32 	%r234, %r169;
	ld.local.u32 	%r73, [%rd3];
	ld.local.u32 	%r74, [%rd3+4];
	ld.local.u32 	%r75, [%rd3+8];
	ld.local.u32 	%r76, [%rd3+12];
	ld.local.u32 	%r77, [%rd3+16];
	ld.local.u32 	%r78, [%rd3+20];
	ld.local.u32 	%r79, [%rd3+24];
	ld.local.u32 	%r80, [%rd3+28];
	ld.local.u32 	%r81, [%rd3+32];
	ld.local.u32 	%r82, [%rd3+36];
	ld.local.u32 	%r83, [%rd3+40];
	ld.local.u32 	%r84, [%rd3+44];
	ld.local.u32 	%r85, [%rd3+48];
	ld.local.u32 	%r86, [%rd3+52];
	ld.local.u32 	%r87, [%rd3+56];
	ld.local.u32 	%r88, [%rd3+60];
	mov.b32 	%r235, 0;
$L__BB0_16:
	setp.ne.s32 	%p12, %r234, 0;
	@%p12 bra 	$L__BB0_18;
	atom.shared.add.u32 	%r170, [_ZZ10dfs_kerneliP4NodePiP4LockE5index], 1;
	ld.shared.u32 	%r171, [_ZZ10dfs_kerneliP4NodePiP4LockE5index];
	mov.u32 	%r172, _ZZ10dfs_kerneliP4NodePiP4LockE2st;
	mad.lo.s32 	%r173, %r171, 80, %r172;
	st.shared.u32 	[%r173], %r73;
	st.shared.u32 	[%r173+4], %r74;
	st.shared.u32 	[%r173+8], %r75;
	st.shared.u32 	[%r173+12], %r76;
	st.shared.u32 	[%r173+16], %r77;
	st.shared.u32 	[%r173+20], %r78;
	st.shared.u32 	[%r173+24], %r79;
	st.shared.u32 	[%r173+28], %r80;
	st.shared.u32 	[%r173+32], %r81;
	st.shared.u32 	[%r173+36], %r82;
	st.shared.u32 	[%r173+40], %r83;
	st.shared.u32 	[%r173+44], %r84;
	st.shared.u32 	[%r173+48], %r85;
	st.shared.u32 	[%r173+52], %r86;
	st.shared.u32 	[%r173+56], %r87;
	st.shared.u32 	[%r173+60], %r88;
	st.shared.u32 	[%r173+64], %r69;
	st.shared.u32 	[%r173+68], %r71;
	st.shared.u32 	[%r173+72], %r70;
	st.shared.u32 	[%r173+76], %r66;
$L__BB0_18:
	add.s32 	%r174, %r235, 1;
	mov.u32 	%r175, %tid.x;
	setp.ne.s32 	%p13, %r174, %r175;
	@%p13 bra 	$L__BB0_20;
	atom.shared.add.u32 	%r176, [_ZZ10dfs_kerneliP4NodePiP4LockE5index], 1;
	ld.shared.u32 	%r177, [_ZZ10dfs_kerneliP4NodePiP4LockE5index];
	mov.u32 	%r178, _ZZ10dfs_kerneliP4NodePiP4LockE2st;
	mad.lo.s32 	%r179, %r177, 80, %r178;
	st.shared.u32 	[%r179], %r73;
	st.shared.u32 	[%r179+4], %r74;
	st.shared.u32 	[%r179+8], %r75;
	st.shared.u32 	[%r179+12], %r76;
	st.shared.u32 	[%r179+16], %r77;
	st.shared.u32 	[%r179+20], %r78;
	st.shared.u32 	[%r179+24], %r79;
	st.shared.u32 	[%r179+28], %r80;
	st.shared.u32 	[%r179+32], %r81;
	st.shared.u32 	[%r179+36], %r82;
	st.shared.u32 	[%r179+40], %r83;
	st.shared.u32 	[%r179+44], %r84;
	st.shared.u32 	[%r179+48], %r85;
	st.shared.u32 	[%r179+52], %r86;
	st.shared.u32 	[%r179+56], %r87;
	st.shared.u32 	[%r179+60], %r88;
	st.shared.u32 	[%r179+64], %r69;
	st.shared.u32 	[%r179+68], %r71;
	st.shared.u32 	[%r179+72], %r70;
	st.shared.u32 	[%r179+76], %r66;
$L__BB0_20:
	add.s32 	%r180, %r235, 2;
	mov.u32 	%r181, %tid.x;
	setp.ne.s32 	%p14, %r180, %r181;
	@%p14 bra 	$L__BB0_22;
	atom.shared.add.u32 	%r182, [_ZZ10dfs_kerneliP4NodePiP4LockE5index], 1;
	ld.shared.u32 	%r183, [_ZZ10dfs_kerneliP4NodePiP4LockE5index];
	mov.u32 	%r184, _ZZ10dfs_kerneliP4NodePiP4LockE2st;
	mad.lo.s32 	%r185, %r183, 80, %r184;
	st.shared.u32 	[%r185], %r73;
	st.shared.u32 	[%r185+4], %r74;
	st.shared.u32 	[%r185+8], %r75;
	st.shared.u32 	[%r185+12], %r76;
	st.shared.u32 	[%r185+16], %r77;
	st.shared.u32 	[%r185+20], %r78;
	st.shared.u32 	[%r185+24], %r79;
	st.shared.u32 	[%r185+28], %r80;
	st.shared.u32 	[%r185+32], %r81;
	st.shared.u32 	[%r185+36], %r82;
	st.shared.u32 	[%r185+40], %r83;
	st.shared.u32 	[%r185+44], %r84;
	st.shared.u32 	[%r185+48], %r85;
	st.shared.u32 	[%r185+52], %r86;
	st.shared.u32 	[%r185+56], %r87;
	st.shared.u32 	[%r185+60], %r88;
	st.shared.u32 	[%r185+64], %r69;
	st.shared.u32 	[%r185+68], %r71;
	st.shared.u32 	[%r185+72], %r70;
	st.shared.u32 	[%r185+76], %r66;
$L__BB0_22:
	add.s32 	%r186, %r235, 3;
	mov.u32 	%r187, %tid.x;
	setp.ne.s32 	%p15, %r186, %r187;
	@%p15 bra 	$L__BB0_24;
	atom.shared.add.u32 	%r188, [_ZZ10dfs_kerneliP4NodePiP4LockE5index], 1;
	ld.shared.u32 	%r189, [_ZZ10dfs_kerneliP4NodePiP4LockE5index];
	mov.u32 	%r190, _ZZ10dfs_kerneliP4NodePiP4LockE2st;
	mad.lo.s32 	%r191, %r189, 80, %r190;
	st.shared.u32 	[%r191], %r73;
	st.shared.u32 	[%r191+4], %r74;
	st.shared.u32 	[%r191+8], %r75;
	st.shared.u32 	[%r191+12], %r76;
	st.shared.u32 	[%r191+16], %r77;
	st.shared.u32 	[%r191+20], %r78;
	st.shared.u32 	[%r191+24], %r79;
	st.shared.u32 	[%r191+28], %r80;
	st.shared.u32 	[%r191+32], %r81;
	st.shared.u32 	[%r191+36], %r82;
	st.shared.u32 	[%r191+40], %r83;
	st.shared.u32 	[%r191+44], %r84;
	st.shared.u32 	[%r191+48], %r85;
	st.shared.u32 	[%r191+52], %r86;
	st.shared.u32 	[%r191+56], %r87;
	st.shared.u32 	[%r191+60], %r88;
	st.shared.u32 	[%r191+64], %r69;
	st.shared.u32 	[%r191+68], %r71;
	st.shared.u32 	[%r191+72], %r70;
	st.shared.u32 	[%r191+76], %r66;
$L__BB0_24:
	add.s32 	%r235, %r235, 4;
	add.s32 	%r234, %r234, 4;
	setp.ne.s32 	%p16, %r235, 32;
	@%p16 bra 	$L__BB0_16;
$L__BB0_25:
	bar.sync 	0;
	bra.uni 	$L__BB0_1;
$L__BB0_26:
	ret;
$L__BB0_27:
	ld.param.u64 	%rd32, [_Z10dfs_kerneliP4NodePiP4Lock_param_2];
	cvta.to.global.u64 	%rd30, %rd32;
	st.global.u32 	[%rd30], %r70;
	bra.uni 	$L__BB0_25;

}


// ===== COMPILED SASS (sm_100) =====

	.target	sm_100

	.elftype	@"ET_EXEC"


//--------------------- .note.nv.tkinfo           --------------------------
	.section	.note.nv.tkinfo,"",@"SHT_NOTE"
	.sectionflags	@"SHF_NOTE_NV_TKINFO"
	.tkinfo
        /*0018*/ 	.word	0x00000002
        /*0030*/ 	.string	""
        /*0030*/ 	.string	"ptxas"
        /*0030*/ 	.string	"Cuda compilation tools, release 13.0, V13.0.88"
        /*0030*/ 	.string	"Build cuda_13.0.r13.0/compiler.36424714_0"
        /*0030*/ 	.string	"-arch sm_100 -m 64 "



//--------------------- .note.nv.cuinfo           --------------------------
	.section	.note.nv.cuinfo,"",@"SHT_NOTE"
	.sectionflags	@"SHF_NOTE_NV_CUINFO"
        /*0018*/ 	.short	0x0002
        /*001a*/ 	.short	0x0064
        /*001c*/ 	.short	0x0082
	.zero		2


//--------------------- .nv.info                  --------------------------
	.section	.nv.info,"",@"SHT_CUDA_INFO"
	.align	4


	//----- nvinfo : EIATTR_REGCOUNT
	.align		4
        /*0000*/ 	.byte	0x04, 0x2f
        /*0002*/ 	.short	(.L_2 - .L_1)
	.align		4
.L_1:
        /*0004*/ 	.word	index@(_Z10dfs_kerneliP4NodePiP4Lock)
        /*0008*/ 	.word	0x00000033


	//----- nvinfo : EIATTR_FRAME_SIZE
	.align		4
.L_2:
        /*000c*/ 	.byte	0x04, 0x11
        /*000e*/ 	.short	(.L_4 - .L_3)
	.align		4
.L_3:
        /*0010*/ 	.word	index@(_Z10dfs_kerneliP4NodePiP4Lock)
        /*0014*/ 	.word	0x00000080


	//----- nvinfo : EIATTR_MIN_STACK_SIZE
	.align		4
.L_4:
        /*0018*/ 	.byte	0x04, 0x12
        /*001a*/ 	.short	(.L_6 - .L_5)
	.align		4
.L_5:
        /*001c*/ 	.word	index@(_Z10dfs_kerneliP4NodePiP4Lock)
        /*0020*/ 	.word	0x00000080
.L_6:


//--------------------- .nv.compat                --------------------------
	.section	.nv.compat,"",@"SHT_CUDA_COMPAT_INFO"
	.align	4
        /*0000*/ 	.byte	0x02, 0x09, 0x00, 0x00, 0x02, 0x02, 0x01, 0x00, 0x02, 0x05, 0x05, 0x00, 0x03, 0x07, 0x01, 0x01
        /*0010*/ 	.byte	0x02, 0x03, 0x00, 0x00, 0x02, 0x06, 0x01, 0x00, 0x04, 0x0b, 0x08, 0x00, 0x09, 0x00, 0x00, 0x00
        /*0020*/ 	.byte	0x00, 0x00, 0x00, 0x00


//--------------------- .nv.info._Z10dfs_kerneliP4NodePiP4Lock --------------------------
	.section	.nv.info._Z10dfs_kerneliP4NodePiP4Lock,"",@"SHT_CUDA_INFO"
	.sectionflags	@""
	.align	4


	//----- nvinfo : EIATTR_CUDA_API_VERSION
	.align		4
        /*0000*/ 	.byte	0x04, 0x37
        /*0002*/ 	.short	(.L_8 - .L_7)
.L_7:
        /*0004*/ 	.word	0x00000082


	//----- nvinfo : EIATTR_KPARAM_INFO
	.align		4
.L_8:
        /*0008*/ 	.byte	0x04, 0x17
        /*000a*/ 	.short	(.L_10 - .L_9)
.L_9:
        /*000c*/ 	.word	0x00000000
        /*0010*/ 	.short	0x0003
        /*0012*/ 	.short	0x0018
        /*0014*/ 	.byte	0x00, 0xf5, 0x21, 0x00


	//----- nvinfo : EIATTR_KPARAM_INFO
	.align		4
.L_10:
        /*0018*/ 	.byte	0x04, 0x17
        /*001a*/ 	.short	(.L_12 - .L_11)
.L_11:
        /*001c*/ 	.word	0x00000000
        /*0020*/ 	.short	0x0002
        /*0022*/ 	.short	0x0010
        /*0024*/ 	.byte	0x00, 0xf5, 0x21, 0x00


	//----- nvinfo : EIATTR_KPARAM_INFO
	.align		4
.L_12:
        /*0028*/ 	.byte	0x04, 0x17
        /*002a*/ 	.short	(.L_14 - .L_13)
.L_13:
        /*002c*/ 	.word	0x00000000
        /*0030*/ 	.short	0x0001
        /*0032*/ 	.short	0x0008
        /*0034*/ 	.byte	0x00, 0xf5, 0x21, 0x00


	//----- nvinfo : EIATTR_KPARAM_INFO
	.align		4
.L_14:
        /*0038*/ 	.byte	0x04, 0x17
        /*003a*/ 	.short	(.L_16 - .L_15)
.L_15:
        /*003c*/ 	.word	0x00000000
        /*0040*/ 	.short	0x0000
        /*0042*/ 	.short	0x0000
        /*0044*/ 	.byte	0x00, 0xf0, 0x11, 0x00


	//----- nvinfo : EIATTR_SPARSE_MMA_MASK
	.align		4
.L_16:
        /*0048*/ 	.byte	0x03, 0x50
        /*004a*/ 	.short	0x0000


	//----- nvinfo : EIATTR_MAXREG_COUNT
	.align		4
        /*004c*/ 	.byte	0x03, 0x1b
        /*004e*/ 	.short	0x00ff


	//----- nvinfo : EIATTR_NUM_BARRIERS
	.align		4
        /*0050*/ 	.byte	0x02, 0x4c
        /*0052*/ 	.byte	0x01
	.zero		1


	//----- nvinfo : EIATTR_MERCURY_ISA_VERSION
	.align		4
        /*0054*/ 	.byte	0x03, 0x5f
        /*0056*/ 	.short	0x0101


	//----- nvinfo : EIATTR_VRC_CTA_INIT_COUNT
	.align		4
        /*0058*/ 	.byte	0x02, 0x4a
	.zero		1
	.zero		1


	//----- nvinfo : EIATTR_EXIT_INSTR_OFFSETS
	.align		4
        /*005c*/ 	.byte	0x04, 0x1c
        /*005e*/ 	.short	(.L_18 - .L_17)


	//   ....[0]....
.L_17:
        /*0060*/ 	.word	0x000003b0


	//   ....[1]....
        /*0064*/ 	.word	0x00000430


	//   ....[2]....
        /*0068*/ 	.word	0x00000f20


	//----- nvinfo : EIATTR_CRS_STACK_SIZE
	.align		4
.L_18:
        /*006c*/ 	.byte	0x04, 0x1e
        /*006e*/ 	.short	(.L_20 - .L_19)
.L_19:
        /*0070*/ 	.word	0x00000000


	//----- nvinfo : EIATTR_CBANK_PARAM_SIZE
	.align		4
.L_20:
        /*0074*/ 	.byte	0x03, 0x19
        /*0076*/ 	.short	0x0020


	//----- nvinfo : EIATTR_PARAM_CBANK
	.align		4
        /*0078*/ 	.byte	0x04, 0x0a
        /*007a*/ 	.short	(.L_22 - .L_21)
	.align		4
.L_21:
        /*007c*/ 	.word	index@(.nv.constant0._Z10dfs_kerneliP4NodePiP4Lock)
        /*0080*/ 	.short	0x0380
        /*0082*/ 	.short	0x0020


	//----- nvinfo : EIATTR_SW_WAR
	.align		4
.L_22:
        /*0084*/ 	.byte	0x04, 0x36
        /*0086*/ 	.short	(.L_24 - .L_23)
.L_23:
        /*0088*/ 	.word	0x00000008
.L_24:


//--------------------- .nv.callgraph             --------------------------
	.section	.nv.callgraph,"",@"SHT_CUDA_CALLGRAPH"
	.align	4
	.sectionentsize	8
	.align		4
        /*0000*/ 	.word	0x00000000
	.align		4
        /*0004*/ 	.word	0xffffffff
	.align		4
        /*0008*/ 	.word	0x00000000
	.align		4
        /*000c*/ 	.word	0xfffffffe
	.align		4
        /*0010*/ 	.word	0x00000000
	.align		4
        /*0014*/ 	.word	0xfffffffd
	.align		4
        /*0018*/ 	.word	0x00000000
	.align		4
        /*001c*/ 	.word	0xfffffffc


//--------------------- .nv.constant3             --------------------------
	.section	.nv.constant3,"a",@progbits
	.align	4
.nv.constant3:
	.type		md,@object
	.size		md,(.L_0 - md)
md:
	.zero		1024
.L_0:


//--------------------- .text._Z10dfs_kerneliP4NodePiP4Lock --------------------------
	.section	.text._Z10dfs_kerneliP4NodePiP4Lock,"ax",@progbits
	.align	128
        .global         _Z10dfs_kerneliP4NodePiP4Lock
        .type           _Z10dfs_kerneliP4NodePiP4Lock,@function
        .size           _Z10dfs_kerneliP4NodePiP4Lock,(.L_x_13 - _Z10dfs_kerneliP4NodePiP4Lock)
        .other          _Z10dfs_kerneliP4NodePiP4Lock,@"STO_CUDA_ENTRY STV_DEFAULT"
_Z10dfs_kerneliP4NodePiP4Lock:
.text._Z10dfs_kerneliP4NodePiP4Lock:
[----:B------:R-:W0:Y:S01]  /*0000*/  LDC R1, c[0x0][0x37c] ;  /* 0x0000df00ff017b82 */ /* 0x000e220000000800 */
[----:B------:R-:W1:Y:S07]  /*0010*/  S2R R44, SR_TID.X ;  /* 0x00000000002c7919 */ /* 0x000e6e0000002100 */
[----:B------:R-:W2:Y:S01]  /*0020*/  LDC.64 R2, c[0x0][0x388] ;  /* 0x0000e200ff027b82 */ /* 0x000ea20000000a00 */
[----:B------:R-:W3:Y:S01]  /*0030*/  LDCU.64 UR6, c[0x0][0x358] ;  /* 0x00006b00ff0677ac */ /* 0x000ee20008000a00 */
[----:B0-----:R-:W-:Y:S01]  /*0040*/  VIADD R1, R1, 0xffffff80 ;  /* 0xffffff8001017836 */ /* 0x001fe20000000000 */
[----:B------:R-:W0:Y:S01]  /*0050*/  S2R R5, SR_CTAID.X ;  /* 0x0000000000057919 */ /* 0x000e220000002500 */
[----:B-1----:R-:W-:-:S05]  /*0060*/  SHF.R.U32.HI R4, RZ, 0x2, R44 ;  /* 0x00000002ff047819 */ /* 0x002fca000001162c */
[----:B0-----:R-:W-:-:S04]  /*0070*/  IMAD R5, R5, 0x8, R4 ;  /* 0x0000000805057824 */ /* 0x001fc800078e0204 */
[----:B--2---:R-:W-:-:S05]  /*0080*/  IMAD.WIDE.U32 R2, R5, 0x50, R2 ;  /* 0x0000005005027825 */ /* 0x004fca00078e0002 */
[----:B---3--:R-:W2:Y:S04]  /*0090*/  LDG.E R24, desc[UR6][R2.64] ;  /* 0x0000000602187981 */ /* 0x008ea8000c1e1900 */
[----:B------:R-:W2:Y:S04]  /*00a0*/  LDG.E R25, desc[UR6][R2.64+0x4] ;  /* 0x0000040602197981 */ /* 0x000ea8000c1e1900 */
[----:B------:R-:W2:Y:S04]  /*00b0*/  LDG.E R26, desc[UR6][R2.64+0x8] ;  /* 0x00000806021a7981 */ /* 0x000ea8000c1e1900 */
[----:B------:R-:W2:Y:S04]  /*00c0*/  LDG.E R27, desc[UR6][R2.64+0xc] ;  /* 0x00000c06021b7981 */ /* 0x000ea8000c1e1900 */
[----:B------:R-:W3:Y:S04]  /*00d0*/  LDG.E R8, desc[UR6][R2.64+0x10] ;  /* 0x0000100602087981 */ /* 0x000ee8000c1e1900 */
[----:B------:R-:W3:Y:S04]  /*00e0*/  LDG.E R9, desc[UR6][R2.64+0x14] ;  /* 0x0000140602097981 */ /* 0x000ee8000c1e1900 */
[----:B------:R-:W3:Y:S04]  /*00f0*/  LDG.E R10, desc[UR6][R2.64+0x18] ;  /* 0x00001806020a7981 */ /* 0x000ee8000c1e1900 */
[----:B------:R-:W3:Y:S04]  /*0100*/  LDG.E R11, desc[UR6][R2.64+0x1c] ;  /* 0x00001c06020b7981 */ /* 0x000ee8000c1e1900 */
[----:B------:R-:W4:Y:S04]  /*0110*/  LDG.E R20, desc[UR6][R2.64+0x20] ;  /* 0x0000200602147981 */ /* 0x000f28000c1e1900 */
[----:B------:R-:W4:Y:S04]  /*0120*/  LDG.E R21, desc[UR6][R2.64+0x24] ;  /* 0x0000240602157981 */ /* 0x000f28000c1e1900 */
[----:B------:R-:W4:Y:S04]  /*0130*/  LDG.E R22, desc[UR6][R2.64+0x28] ;  /* 0x0000280602167981 */ /* 0x000f28000c1e1900 */
[----:B------:R-:W4:Y:S04]  /*0140*/  LDG.E R23, desc[UR6][R2.64+0x2c] ;  /* 0x00002c0602177981 */ /* 0x000f28000c1e1900 */
[----:B------:R-:W5:Y:S04]  /*0150*/  LDG.E R16, desc[UR6][R2.64+0x30] ;  /* 0x0000300602107981 */ /* 0x000f68000c1e1900 */
[----:B------:R-:W5:Y:S04]  /*0160*/  LDG.E R17, desc[UR6][R2.64+0x34] ;  /* 0x0000340602117981 */ /* 0x000f68000c1e1900 */
[----:B------:R-:W5:Y:S04]  /*0170*/  LDG.E R18, desc[UR6][R2.64+0x38] ;  /* 0x0000380602127981 */ /* 0x000f68000c1e1900 */
[----:B------:R-:W5:Y:S04]  /*0180*/  LDG.E R19, desc[UR6][R2.64+0x3c] ;  /* 0x00003c0602137981 */ /* 0x000f68000c1e1900 */
[----:B------:R-:W5:Y:S04]  /*0190*/  LDG.E R12, desc[UR6][R2.64+0x40] ;  /* 0x00004006020c7981 */ /* 0x000f68000c1e1900 */
[----:B------:R-:W5:Y:S04]  /*01a0*/  LDG.E R13, desc[UR6][R2.64+0x44] ;  /* 0x00004406020d7981 */ /* 0x000f68000c1e1900 */
[----:B------:R-:W5:Y:S04]  /*01b0*/  LDG.E R14, desc[UR6][R2.64+0x48] ;  /* 0x00004806020e7981 */ /* 0x000f68000c1e1900 */
[----:B------:R-:W5:Y:S01]  /*01c0*/  LDG.E R15, desc[UR6][R2.64+0x4c] ;  /* 0x00004c06020f7981 */ /* 0x000f62000c1e1900 */
[----:B------:R-:W-:Y:S01]  /*01d0*/  MOV R0, 0x400 ;  /* 0x0000040000007802 */ /* 0x000fe20000000f00 */
[----:B------:R-:W-:-:S02]  /*01e0*/  IMAD.MOV.U32 R28, RZ, RZ, 0x7 ;  /* 0x00000007ff1c7424 */ /* 0x000fc400078e00ff */
[----:B------:R-:W-:Y:S01]  /*01f0*/  HFMA2 R7, -RZ, RZ, 0, 1.78813934326171875e-07 ;  /* 0x00000003ff077431 */ /* 0x000fe200000001ff */
[----:B------:R-:W0:Y:S01]  /*0200*/  S2R R5, SR_CgaCtaId ;  /* 0x0000000000057919 */ /* 0x000e220000008800 */
[----:B------:R-:W-:Y:S01]  /*0210*/  IMAD.MOV.U32 R6, RZ, RZ, 0x2 ;  /* 0x00000002ff067424 */ /* 0x000fe200078e00ff */
[----:B0-----:R-:W-:Y:S01]  /*0220*/  LEA R29, R5, R0, 0x18 ;  /* 0x00000000051d7211 */ /* 0x001fe200078ec0ff */
[----:B------:R-:W-:-:S04]  /*0230*/  IMAD.MOV.U32 R5, RZ, RZ, RZ ;  /* 0x000000ffff057224 */ /* 0x000fc800078e00ff */
[----:B------:R-:W-:Y:S01]  /*0240*/  IMAD R0, R4, 0x50, R29 ;  /* 0x0000005004007824 */ /* 0x000fe200078e021d */
[----:B------:R-:W-:Y:S01]  /*0250*/  STS [R29+0xa000], R28 ;  /* 0x00a0001c1d007388 */ /* 0x000fe20000000800 */
[----:B------:R-:W-:-:S05]  /*0260*/  IMAD.MOV.U32 R4, RZ, RZ, 0x1 ;  /* 0x00000001ff047424 */ /* 0x000fca00078e00ff */
[----:B------:R-:W-:Y:S04]  /*0270*/  STL.128 [R1], R4 ;  /* 0x0000000401007387 */ /* 0x000fe80000100c00 */
[----:B--2---:R-:W-:Y:S04]  /*0280*/  STS.128 [R0], R24 ;  /* 0x0000001800007388 */ /* 0x004fe80000000c00 */
[----:B---3--:R0:W-:Y:S04]  /*0290*/  STS.128 [R0+0x10], R8 ;  /* 0x0000100800007388 */ /* 0x0081e80000000c00 */
[----:B----4-:R-:W-:Y:S01]  /*02a0*/  STS.128 [R0+0x20], R20 ;  /* 0x0000201400007388 */ /* 0x010fe20000000c00 */
[----:B0-----:R-:W-:-:S02]  /*02b0*/  IMAD.MOV.U32 R9, RZ, RZ, -0x1 ;  /* 0xffffffffff097424 */ /* 0x001fc400078e00ff */
[----:B------:R-:W-:Y:S02]  /*02c0*/  IMAD.MOV.U32 R11, RZ, RZ, 0x1 ;  /* 0x00000001ff0b7424 */ /* 0x000fe400078e00ff */
[----:B------:R-:W-:Y:S02]  /*02d0*/  IMAD.MOV.U32 R8, RZ, RZ, RZ ;  /* 0x000000ffff087224 */ /* 0x000fe400078e00ff */
[----:B------:R-:W-:-:S05]  /*02e0*/  IMAD.MOV.U32 R10, RZ, RZ, RZ ;  /* 0x000000ffff0a7224 */ /* 0x000fca00078e00ff */
[----:B------:R-:W-:Y:S04]  /*02f0*/  STL.128 [R1+0x10], R8 ;  /* 0x0000100801007387 */ /* 0x000fe80000100c00 */
[----:B-----5:R-:W-:Y:S04]  /*0300*/  STS.128 [R0+0x30], R16 ;  /* 0x0000301000007388 */ /* 0x020fe80000000c00 */
[----:B------:R0:W-:Y:S01]  /*0310*/  STS.128 [R0+0x40], R12 ;  /* 0x0000400c00007388 */ /* 0x0001e20000000c00 */
[----:B------:R-:W-:Y:S01]  /*0320*/  BAR.SYNC.DEFER_BLOCKING 0x0 ;  /* 0x0000000000007b1d */ /* 0x000fe20000010000 */
[----:B0-----:R-:W-:Y:S01]  /*0330*/  MOV R14, 0xffffffff ;  /* 0xffffffff000e7802 */ /* 0x001fe20000000f00 */
[----:B------:R-:W-:-:S02]  /*0340*/  IMAD.MOV.U32 R12, RZ, RZ, 0x1 ;  /* 0x00000001ff0c7424 */ /* 0x000fc400078e00ff */
[----:B------:R-:W-:Y:S02]  /*0350*/  IMAD.MOV.U32 R13, RZ, RZ, RZ ;  /* 0x000000ffff0d7224 */ /* 0x000fe400078e00ff */
[----:B------:R-:W-:-:S05]  /*0360*/  IMAD.MOV.U32 R15, RZ, RZ, RZ ;  /* 0x000000ffff0f7224 */ /* 0x000fca00078e00ff */
[----:B------:R-:W-:Y:S04]  /*0370*/  STL.128 [R1+0x20], R12 ;  /* 0x0000200c01007387 */ /* 0x000fe80000100c00 */
[----:B------:R-:W0:Y:S01]  /*0380*/  LDS R2, [R29+0xa000] ;  /* 0x00a000001d027984 */ /* 0x000e220000000800 */
[----:B------:R-:W-:Y:S01]  /*0390*/  BAR.SYNC.DEFER_BLOCKING 0x0 ;  /* 0x0000000000007b1d */ /* 0x000fe20000010000 */
[----:B0-----:R-:W-:-:S13]  /*03a0*/  ISETP.GE.AND P0, PT, R2, RZ, PT ;  /* 0x000000ff0200720c */ /* 0x001fda0003f06270 */
[----:B------:R-:W-:Y:S05]  /*03b0*/  @!P0 EXIT ;  /* 0x000000000000894d */ /* 0x000fea0003800000 */
[----:B------:R-:W-:Y:S01]  /*03c0*/  IMAD.SHL.U32 R44, R44, 0x4, RZ ;  /* 0x000000042c2c7824 */ /* 0x000fe200078e00ff */
[----:B------:R-:W-:-:S04]  /*03d0*/  IADD3 R45, PT, PT, R1, 0x30, RZ ;  /* 0x00000030012d7810 */ /* 0x000fc80007ffe0ff */
[----:B------:R-:W-:-:S05]  /*03e0*/  LOP3.LUT R44, R44, 0xc, RZ, 0xc0, !PT ;  /* 0x0000000c2c2c7812 */ /* 0x000fca00078ec0ff */
[----:B------:R-:W-:-:S07]  /*03f0*/  IMAD.IADD R44, R1, 0x1, R44 ;  /* 0x00000001012c7824 */ /* 0x000fce00078e022c */
.L_x_11:
[----:B---345:R-:W0:Y:S02]  /*0400*/  LDC.64 R30, c[0x0][0x390] ;  /* 0x0000e400ff1e7b82 */ /* 0x038e240000000a00 */
[----:B0-2---:R-:W2:Y:S02]  /*0410*/  LDG.E R0, desc[UR6][R30.64] ;  /* 0x000000061e007981 */ /* 0x005ea4000c1e1900 */
[----:B--2---:R-:W-:-:S13]  /*0420*/  ISETP.NE.AND P0, PT, R0, -0x1, PT ;  /* 0xffffffff0000780c */ /* 0x004fda0003f05270 */
[----:B------:R-:W-:Y:S05]  /*0430*/  @P0 EXIT ;  /* 0x000000000000094d */ /* 0x000fea0003800000 */
[----:B------:R-:W0:Y:S01]  /*0440*/  S2R R3, SR_CgaCtaId ;  /* 0x0000000000037919 */ /* 0x000e220000008800 */
[----:B------:R-:W-:Y:S01]  /*0450*/  MOV R0, 0x400 ;  /* 0x0000040000007802 */ /* 0x000fe20000000f00 */
[----:B------:R-:W-:Y:S01]  /*0460*/  BSSY.RECONVERGENT B0, `(.L_x_0) ;  /* 0x00000a3000007945 */ /* 0x000fe20003800200 */
[----:B------:R-:W1:Y:S02]  /*0470*/  S2R R46, SR_TID.X ;  /* 0x00000000002e7919 */ /* 0x000e640000002100 */
[----:B0-----:R-:W-:Y:S02]  /*0480*/  LEA R3, R3, R0, 0x18 ;  /* 0x0000000003037211 */ /* 0x001fe400078ec0ff */
[----:B-1----:R-:W-:-:S03]  /*0490*/  SHF.R.U32.HI R25, RZ, 0x2, R46 ;  /* 0x00000002ff197819 */ /* 0x002fc6000001162e */
[----:B------:R-:W0:Y:S01]  /*04a0*/  LDS R0, [R3+0xa000] ;  /* 0x00a0000003007984 */ /* 0x000e220000000800 */
[----:B------:R-:W-:Y:S01]  /*04b0*/  ISETP.NE.AND P1, PT, R46, RZ, PT ;  /* 0x000000ff2e00720c */ /* 0x000fe20003f25270 */
[----:B0-----:R-:W-:-:S12]  /*04c0*/  IMAD.IADD R2, R0, 0x1, -R25 ;  /* 0x0000000100027824 */ /* 0x001fd800078e0a19 */
[----:B------:R-:W-:Y:S02]  /*04d0*/  @!P1 VIMNMX R0, PT, PT, R0, 0x7, !PT ;  /* 0x0000000700009848 */ /* 0x000fe40007fe0100 */
[----:B------:R-:W-:-:S03]  /*04e0*/  ISETP.GE.AND P0, PT, R2, RZ, PT ;  /* 0x000000ff0200720c */ /* 0x000fc60003f06270 */
[----:B------:R-:W-:-:S10]  /*04f0*/  @!P1 VIADD R0, R0, 0xfffffff8 ;  /* 0xfffffff800009836 */ /* 0x000fd40000000000 */
[----:B------:R-:W-:-:S05]  /*0500*/  @P0 IMAD R2, R2, 0x50, R3 ;  /* 0x0000005002020824 */ /* 0x000fca00078e0203 */
[----:B------:R0:W1:Y:S04]  /*0510*/  @P0 LDS.128 R4, [R2] ;  /* 0x0000000002040984 */ /* 0x0000680000000c00 */
[----:B------:R0:W2:Y:S04]  /*0520*/  @P0 LDS.128 R8, [R2+0x10] ;  /* 0x0000100002080984 */ /* 0x0000a80000000c00 */
[----:B------:R0:W3:Y:S04]  /*0530*/  @P0 LDS.128 R12, [R2+0x20] ;  /* 0x00002000020c0984 */ /* 0x0000e80000000c00 */
[----:B------:R0:W4:Y:S04]  /*0540*/  @P0 LDS.128 R16, [R2+0x30] ;  /* 0x0000300002100984 */ /* 0x0001280000000c00 */
[----:B------:R0:W0:Y:S04]  /*0550*/  @P0 LDS.128 R20, [R2+0x40] ;  /* 0x0000400002140984 */ /* 0x0000280000000c00 */
[----:B------:R0:W-:Y:S01]  /*0560*/  @!P1 STS [R3+0xa000], R0 ;  /* 0x00a0000003009388 */ /* 0x0001e20000000800 */
[----:B------:R-:W-:Y:S06]  /*0570*/  BAR.SYNC.DEFER_BLOCKING 0x0 ;  /* 0x0000000000007b1d */ /* 0x000fec0000010000 */
[----:B------:R-:W-:Y:S05]  /*0580*/  @!P0 BRA `(.L_x_1) ;  /* 0x0000000800408947 */ /* 0x000fea0003800000 */
[----:B0-----:R-:W-:-:S13]  /*0590*/  ISETP.NE.AND P0, PT, R21, RZ, PT ;  /* 0x000000ff1500720c */ /* 0x001fda0003f05270 */
[----:B------:R0:W-:Y:S01]  /*05a0*/  @!P0 STG.E desc[UR6][R30.64], R22 ;  /* 0x000000161e008986 */ /* 0x0001e2000c101906 */
[----:B------:R-:W-:Y:S05]  /*05b0*/  @!P0 BRA `(.L_x_1) ;  /* 0x0000000800348947 */ /* 0x000fea0003800000 */
[----:B------:R-:W5:Y:S01]  /*05c0*/  LDC R33, c[0x0][0x380] ;  /* 0x0000e000ff217b82 */ /* 0x000f620000000800 */
[----:B------:R-:W-:-:S05]  /*05d0*/  IMAD.IADD R0, R21, 0x1, R22 ;  /* 0x0000000115007824 */ /* 0x000fca00078e0216 */
[----:B-----5:R-:W-:-:S13]  /*05e0*/  ISETP.GT.AND P0, PT, R0, R33, PT ;  /* 0x000000210000720c */ /* 0x020fda0003f04270 */
[----:B------:R-:W-:Y:S05]  /*05f0*/  @P0 BRA `(.L_x_1) ;  /* 0x0000000800240947 */ /* 0x000fea0003800000 */
[----:B------:R-:W5:Y:S04]  /*0600*/  LDL R27, [R44] ;  /* 0x000000002c1b7983 */ /* 0x000f680000100800 */
[----:B-1----:R1:W-:Y:S04]  /*0610*/  STL.128 [R1+0x30], R4 ;  /* 0x0000300401007387 */ /* 0x0023e80000100c00 */
[----:B--2---:R1:W-:Y:S04]  /*0620*/  STL.128 [R1+0x40], R8 ;  /* 0x0000400801007387 */ /* 0x0043e80000100c00 */
[----:B---3--:R1:W-:Y:S04]  /*0630*/  STL.128 [R1+0x50], R12 ;  /* 0x0000500c01007387 */ /* 0x0083e80000100c00 */
[----:B----4-:R1:W-:Y:S04]  /*0640*/  STL.128 [R1+0x60], R16 ;  /* 0x0000601001007387 */ /* 0x0103e80000100c00 */
[----:B------:R1:W-:Y:S01]  /*0650*/  STL.128 [R1+0x70], R20 ;  /* 0x0000701401007387 */ /* 0x0003e20000100c00 */
[----:B-----5:R-:W-:-:S05]  /*0660*/  LEA R24, R27, R1, 0x2 ;  /* 0x000000011b187211 */ /* 0x020fca00078e10ff */
[----:B------:R-:W2:Y:S04]  /*0670*/  LDL R2, [R24+0x10] ;  /* 0x0000100018027983 */ /* 0x000ea80000100800 */
[----:B------:R-:W3:Y:S01]  /*0680*/  LDL R29, [R24+0x20] ;  /* 0x00002000181d7983 */ /* 0x000ee20000100800 */
[----:B------:R-:W-:Y:S01]  /*0690*/  SHF.R.S32.HI R3, RZ, 0x1f, R20 ;  /* 0x0000001fff037819 */ /* 0x000fe20000011414 */
[----:B------:R-:W-:-:S03]  /*06a0*/  IMAD.IADD R0, R23, 0x1, -R27 ;  /* 0x0000000117007824 */ /* 0x000fc600078e0a1b */
[----:B------:R-:W-:Y:S02]  /*06b0*/  LEA.HI R3, R3, R20, RZ, 0x2 ;  /* 0x0000001403037211 */ /* 0x000fe400078f10ff */
[----:B------:R-:W-:Y:S02]  /*06c0*/  IABS R26, R0 ;  /* 0x00000000001a7213 */ /* 0x000fe40000000000 */
[----:B------:R-:W-:Y:S02]  /*06d0*/  LOP3.LUT R25, R3, 0xfffffffc, RZ, 0xc0, !PT ;  /* 0xfffffffc03197812 */ /* 0x000fe400078ec0ff */
[----:B------:R-:W-:-:S03]  /*06e0*/  SHF.R.S32.HI R3, RZ, 0x2, R3 ;  /* 0x00000002ff037819 */ /* 0x000fc60000011403 */
[----:B------:R-:W-:Y:S02]  /*06f0*/  IMAD.IADD R0, R20, 0x1, -R25 ;  /* 0x0000000114007824 */ /* 0x000fe400078e0a19 */
[----:B------:R-:W-:-:S05]  /*0700*/  IMAD.MOV.U32 R25, RZ, RZ, R26 ;  /* 0x000000ffff197224 */ /* 0x000fca00078e001a */
[----:B------:R-:W-:Y:S01]  /*0710*/  ISETP.NE.AND P0, PT, R25, 0x2, PT ;  /* 0x000000021900780c */ /* 0x000fe20003f05270 */
[----:B--2---:R-:W-:Y:S01]  /*0720*/  IMAD.IADD R2, R3, 0x1, R2 ;  /* 0x0000000103027824 */ /* 0x004fe200078e0202 */
[----:B---3--:R-:W-:-:S04]  /*0730*/  IADD3 R29, PT, PT, R0, R29, RZ ;  /* 0x0000001d001d7210 */ /* 0x008fc80007ffe0ff */
[----:B------:R-:W-:-:S04]  /*0740*/  VIMNMX.U32 R24, PT, PT, R2, R29, !PT ;  /* 0x0000001d02187248 */ /* 0x000fc80007fe0000 */
[----:B------:R-:W-:-:S13]  /*0750*/  ISETP.GT.U32.OR P0, PT, R24, 0x3, !P0 ;  /* 0x000000031800780c */ /* 0x000fda0004704470 */
[----:B-1----:R-:W-:Y:S05]  /*0760*/  @P0 BRA `(.L_x_1) ;  /* 0x0000000400c80947 */ /* 0x002fea0003800000 */
[----:B------:R-:W-:-:S04]  /*0770*/  IMAD R24, R2, 0x4, R29 ;  /* 0x0000000402187824 */ /* 0x000fc800078e021d */
[----:B------:R-:W-:-:S05]  /*0780*/  IMAD R34, R24, 0x4, R45 ;  /* 0x0000000418227824 */ /* 0x000fca00078e022d */
[----:B------:R-:W2:Y:S02]  /*0790*/  LDL R25, [R34] ;  /* 0x0000000022197983 */ /* 0x000ea40000100800 */
[----:B--2---:R-:W-:-:S04]  /*07a0*/  IMAD.U32 R25, R24, 0x10, R25 ;  /* 0x0000001018197824 */ /* 0x004fc800078e0019 */
[----:B------:R-:W-:-:S04]  /*07b0*/  IMAD.SHL.U32 R35, R25, 0x4, RZ ;  /* 0x0000000419237824 */ /* 0x000fc800078e00ff */
[----:B------:R-:W1:Y:S02]  /*07c0*/  LDC R2, c[0x3][R35] ;  /* 0x00c0000023027b82 */ /* 0x000e640000000800 */
[----:B-1----:R-:W-:-:S05]  /*07d0*/  IADD3 R2, PT, PT, -R2, R21, RZ ;  /* 0x0000001502027210 */ /* 0x002fca0007ffe1ff */
[----:B------:R1:W-:Y:S04]  /*07e0*/  STL [R1+0x74], R2 ;  /* 0x0000740201007387 */ /* 0x0003e80000100800 */
[----:B------:R-:W2:Y:S01]  /*07f0*/  LDL R25, [R34] ;  /* 0x0000000022197983 */ /* 0x000ea20000100800 */
[----:B------:R-:W-:-:S04]  /*0800*/  IMAD R32, R3, 0x4, R0 ;  /* 0x0000000403207824 */ /* 0x000fc800078e0200 */
[C---:B--2---:R-:W-:Y:S01]  /*0810*/  IMAD.U32 R25, R32.reuse, 0x10, R25 ;  /* 0x0000001020197824 */ /* 0x044fe200078e0019 */
[----:B------:R-:W-:-:S03]  /*0820*/  LEA R32, R32, R45, 0x2 ;  /* 0x0000002d20207211 */ /* 0x000fc600078e10ff */
[----:B------:R-:W-:-:S04]  /*0830*/  IMAD.SHL.U32 R0, R25, 0x4, RZ ;  /* 0x0000000419007824 */ /* 0x000fc800078e00ff */
[----:B------:R-:W2:Y:S02]  /*0840*/  LDC R3, c[0x3][R0] ;  /* 0x00c0000000037b82 */ /* 0x000ea40000000800 */
[----:B--2---:R-:W-:-:S05]  /*0850*/  IMAD.IADD R28, R2, 0x1, R3 ;  /* 0x00000001021c7824 */ /* 0x004fca00078e0203 */
[----:B------:R2:W-:Y:S04]  /*0860*/  STL [R1+0x74], R28 ;  /* 0x0000741c01007387 */ /* 0x0005e80000100800 */
[----:B------:R-:W3:Y:S04]  /*0870*/  LDL R29, [R32] ;  /* 0x00000000201d7983 */ /* 0x000ee80000100800 */
[----:B------:R-:W4:Y:S04]  /*0880*/  LDL R3, [R34] ;  /* 0x0000000022037983 */ /* 0x000f280000100800 */
[----:B---3--:R2:W-:Y:S04]  /*0890*/  STL [R34], R29 ;  /* 0x0000001d22007387 */ /* 0x0085e80000100800 */
[----:B----4-:R2:W-:Y:S04]  /*08a0*/  STL [R32], R3 ;  /* 0x0000000320007387 */ /* 0x0105e80000100800 */
[----:B------:R-:W3:Y:S04]  /*08b0*/  LDL R26, [R1+0x78] ;  /* 0x00007800011a7983 */ /* 0x000ee80000100800 */
[----:B------:R-:W1:Y:S04]  /*08c0*/  LDL R25, [R1+0x74] ;  /* 0x0000740001197983 */ /* 0x000e680000100800 */
[----:B------:R2:W-:Y:S01]  /*08d0*/  STL [R1+0x70], R24 ;  /* 0x0000701801007387 */ /* 0x0005e20000100800 */
[----:B---3--:R-:W-:-:S04]  /*08e0*/  VIADD R26, R26, 0x1 ;  /* 0x000000011a1a7836 */ /* 0x008fc80000000000 */
[----:B-1----:R-:W-:Y:S01]  /*08f0*/  IMAD.IADD R2, R26, 0x1, R25 ;  /* 0x000000011a027824 */ /* 0x002fe200078e0219 */
[----:B------:R2:W-:Y:S04]  /*0900*/  STL [R1+0x78], R26 ;  /* 0x0000781a01007387 */ /* 0x0005e80000100800 */
[----:B------:R-:W-:-:S13]  /*0910*/  ISETP.GT.AND P0, PT, R2, R33, PT ;  /* 0x000000210200720c */ /* 0x000fda0003f04270 */
[----:B--2---:R-:W-:Y:S05]  /*0920*/  @P0 BRA `(.L_x_1) ;  /* 0x0000000400580947 */ /* 0x004fea0003800000 */
[----:B------:R-:W-:Y:S01]  /*0930*/  ISETP.NE.AND P0, PT, R25, RZ, PT ;  /* 0x000000ff1900720c */ /* 0x000fe20003f05270 */
[----:B------:R1:W-:-:S12]  /*0940*/  STL [R1+0x7c], R27 ;  /* 0x00007c1b01007387 */ /* 0x0003d80000100800 */
[----:B------:R1:W-:Y:S01]  /*0950*/  @!P0 STG.E desc[UR6][R30.64], R26 ;  /* 0x0000001a1e008986 */ /* 0x0003e2000c101906 */
[----:B------:R-:W-:Y:S05]  /*0960*/  @!P0 BRA `(.L_x_1) ;  /* 0x0000000400488947 */ /* 0x000fea0003800000 */
[----:B------:R2:W5:Y:S04]  /*0970*/  LDL.128 R40, [R1+0x30] ;  /* 0x0000300001287983 */ /* 0x0005680000100c00 */
[----:B01----:R2:W5:Y:S04]  /*0980*/  LDL.128 R28, [R1+0x40] ;  /* 0x00004000011c7983 */ /* 0x0035680000100c00 */
[----:B------:R2:W5:Y:S04]  /*0990*/  LDL.128 R32, [R1+0x50] ;  /* 0x0000500001207983 */ /* 0x0005680000100c00 */
[----:B------:R2:W5:Y:S01]  /*09a0*/  LDL.128 R36, [R1+0x60] ;  /* 0x0000600001247983 */ /* 0x0005620000100c00 */
[----:B------:R-:W-:-:S02]  /*09b0*/  IMAD.MOV R0, RZ, RZ, -R46 ;  /* 0x000000ffff007224 */ /* 0x000fc400078e0a2e */
[----:B------:R-:W-:-:S07]  /*09c0*/  IMAD.MOV.U32 R2, RZ, RZ, RZ ;  /* 0x000000ffff027224 */ /* 0x000fce00078e00ff */
.L_x_10:
[----:B0-----:R-:W0:Y:S01]  /*09d0*/  S2R R48, SR_TID.X ;  /* 0x0000000000307919 */ /* 0x001e220000002100 */
[----:B------:R-:W-:Y:S01]  /*09e0*/  ISETP.NE.AND P0, PT, R0, RZ, PT ;  /* 0x000000ff0000720c */ /* 0x000fe20003f05270 */
[C---:B------:R-:W-:Y:S01]  /*09f0*/  VIADD R46, R2.reuse, 0x2 ;  /* 0x00000002022e7836 */ /* 0x040fe20000000000 */
[C---:B-1-34-:R-:W-:Y:S01]  /*0a00*/  IADD3 R3, PT, PT, R2.reuse, 0x1, RZ ;  /* 0x0000000102037810 */ /* 0x05afe20007ffe0ff */
[----:B------:R-:W-:Y:S03]  /*0a10*/  BSSY.RECONVERGENT B1, `(.L_x_2) ;  /* 0x0000013000017945 */ /* 0x000fe60003800200 */
[-C--:B0-----:R-:W-:Y:S01]  /*0a20*/  ISETP.NE.AND P1, PT, R3, R48.reuse, PT ;  /* 0x000000300300720c */ /* 0x081fe20003f25270 */
[----:B------:R-:W-:Y:S01]  /*0a30*/  VIADD R3, R2, 0x3 ;  /* 0x0000000302037836 */ /* 0x000fe20000000000 */
[----:B------:R-:W-:-:S04]  /*0a40*/  ISETP.NE.AND P2, PT, R46, R48, PT ;  /* 0x000000302e00720c */ /* 0x000fc80003f45270 */
[----:B------:R-:W-:Y:S01]  /*0a50*/  ISETP.NE.AND P3, PT, R3, R48, PT ;  /* 0x000000300300720c */ /* 0x000fe20003f65270 */
[----:B------:R-:W-:-:S12]  /*0a60*/  @P0 BRA `(.L_x_3) ;  /* 0x0000000000340947 */ /* 0x000fd80003800000 */
[----:B------:R-:W0:Y:S01]  /*0a70*/  S2R R47, SR_CgaCtaId ;  /* 0x00000000002f7919 */ /* 0x000e220000008800 */
[----:B------:R-:W-:-:S05]  /*0a80*/  MOV R46, 0x400 ;  /* 0x00000400002e7802 */ /* 0x000fca0000000f00 */
[----:B------:R-:W-:-:S05]  /*0a90*/  VIADD R3, R46, 0xa000 ;  /* 0x0000a0002e037836 */ /* 0x000fca0000000000 */
[C---:B0-----:R-:W-:Y:S02]  /*0aa0*/  LEA R3, R47.reuse, R3, 0x18 ;  /* 0x000000032f037211 */ /* 0x041fe400078ec0ff */
[----:B------:R-:W-:-:S03]  /*0ab0*/  LEA R47, R47, R46, 0x18 ;  /* 0x0000002e2f2f7211 */ /* 0x000fc600078ec0ff */
[----:B------:R-:W-:Y:S04]  /*0ac0*/  ATOMS.POPC.INC.32 RZ, [R3+URZ] ;  /* 0x0000000003ff7f8c */ /* 0x000fe8000d8000ff */
[----:B------:R-:W0:Y:S02]  /*0ad0*/  LDS R46, [R47+0xa000] ;  /* 0x00a000002f2e7984 */ /* 0x000e240000000800 */
[----:B0-----:R-:W-:-:S05]  /*0ae0*/  IMAD R46, R46, 0x50, R47 ;  /* 0x000000502e2e7824 */ /* 0x001fca00078e022f */
[----:B-----5:R0:W-:Y:S04]  /*0af0*/  STS.128 [R46], R40 ;  /* 0x000000282e007388 */ /* 0x0201e80000000c00 */
[----:B------:R0:W-:Y:S04]  /*0b00*/  STS.128 [R46+0x10], R28 ;  /* 0x0000101c2e007388 */ /* 0x0001e80000000c00 */
[----:B------:R0:W-:Y:S04]  /*0b10*/  STS.128 [R46+0x20], R32 ;  /* 0x000020202e007388 */ /* 0x0001e80000000c00 */
[----:B------:R0:W-:Y:S04]  /*0b20*/  STS.128 [R46+0x30], R36 ;  /* 0x000030242e007388 */ /* 0x0001e80000000c00 */
[----:B------:R0:W-:Y:S02]  /*0b30*/  STS.128 [R46+0x40], R24 ;  /* 0x000040182e007388 */ /* 0x0001e40000000c00 */
.L_x_3:
[----:B------:R-:W-:Y:S05]  /*0b40*/  BSYNC.RECONVERGENT B1 ;  /* 0x0000000000017941 */ /* 0x000fea0003800200 */
.L_x_2:
[----:B------:R-:W-:Y:S04]  /*0b50*/  BSSY.RECONVERGENT B1, `(.L_x_4) ;  /* 0x000000f000017945 */ /* 0x000fe80003800200 */
[----:B------:R-:W-:Y:S05]  /*0b60*/  @P1 BRA `(.L_x_5) ;  /* 0x0000000000341947 */ /* 0x000fea0003800000 */
[----:B------:R-:W1:Y:S01]  /*0b70*/  S2R R47, SR_CgaCtaId ;  /* 0x00000000002f7919 */ /* 0x000e620000008800 */
[----:B------:R-:W-:-:S05]  /*0b80*/  MOV R3, 0x400 ;  /* 0x0000040000037802 */ /* 0x000fca0000000f00 */
[----:B0-----:R-:W-:-:S05]  /*0b90*/  VIADD R46, R3, 0xa000 ;  /* 0x0000a000032e7836 */ /* 0x001fca0000000000 */
[C---:B-1----:R-:W-:Y:S02]  /*0ba0*/  LEA R46, R47.reuse, R46, 0x18 ;  /* 0x0000002e2f2e7211 */ /* 0x042fe400078ec0ff */
        /* <DEDUP_REMOVED lines=9> */
.L_x_5:
[----:B------:R-:W-:Y:S05]  /*0c40*/  BSYNC.RECONVERGENT B1 ;  /* 0x0000000000017941 */ /* 0x000fea0003800200 */
.L_x_4:
[----:B------:R-:W-:Y:S04]  /*0c50*/  BSSY.RECONVERGENT B1, `(.L_x_6) ;  /* 0x000000f000017945 */ /* 0x000fe80003800200 */
[----:B------:R-:W-:Y:S05]  /*0c60*/  @P2 BRA `(.L_x_7) ;  /* 0x0000000000342947 */ /* 0x000fea0003800000 */
[----:B------:R-:W3:Y:S01]  /*0c70*/  S2R R47, SR_CgaCtaId ;  /* 0x00000000002f7919 */ /* 0x000ee20000008800 */
[----:B-1----:R-:W-:-:S04]  /*0c80*/  MOV R3, 0x400 ;  /* 0x0000040000037802 */ /* 0x002fc80000000f00 */
[----:B0-----:R-:W-:-:S04]  /*0c90*/  IADD3 R46, PT, PT, R3, 0xa000, RZ ;  /* 0x0000a000032e7810 */ /* 0x001fc80007ffe0ff */
[C---:B---3--:R-:W-:Y:S02]  /*0ca0*/  LEA R46, R47.reuse, R46, 0x18 ;  /* 0x0000002e2f2e7211 */ /* 0x048fe400078ec0ff */
        /* <DEDUP_REMOVED lines=9> */
.L_x_7:
[----:B------:R-:W-:Y:S05]  /*0d40*/  BSYNC.RECONVERGENT B1 ;  /* 0x0000000000017941 */ /* 0x000fea0003800200 */
.L_x_6:
[----:B------:R-:W-:Y:S04]  /*0d50*/  BSSY.RECONVERGENT B1, `(.L_x_8) ;  /* 0x000000f000017945 */ /* 0x000fe80003800200 */
[----:B------:R-:W-:Y:S05]  /*0d60*/  @P3 BRA `(.L_x_9) ;  /* 0x0000000000343947 */ /* 0x000fea0003800000 */
[----:B------:R-:W4:Y:S01]  /*0d70*/  S2R R47, SR_CgaCtaId ;  /* 0x00000000002f7919 */ /* 0x000f220000008800 */
[----:B-1-3--:R-:W-:-:S05]  /*0d80*/  MOV R3, 0x400 ;  /* 0x0000040000037802 */ /* 0x00afca0000000f00 */
[----:B0-----:R-:W-:-:S05]  /*0d90*/  VIADD R46, R3, 0xa000 ;  /* 0x0000a000032e7836 */ /* 0x001fca0000000000 */
[C---:B----4-:R-:W-:Y:S02]  /*0da0*/  LEA R46, R47.reuse, R46, 0x18 ;  /* 0x0000002e2f2e7211 */ /* 0x050fe400078ec0ff */
        /* <DEDUP_REMOVED lines=9> */
.L_x_9:
[----:B------:R-:W-:Y:S05]  /*0e40*/  BSYNC.RECONVERGENT B1 ;  /* 0x0000000000017941 */ /* 0x000fea0003800200 */
.L_x_8:
[----:B------:R-:W-:Y:S02]  /*0e50*/  VIADD R2, R2, 0x4 ;  /* 0x0000000402027836 */ /* 0x000fe40000000000 */
[----:B------:R-:W-:-:S03]  /*0e60*/  VIADD R0, R0, 0x4 ;  /* 0x0000000400007836 */ /* 0x000fc60000000000 */
[----:B------:R-:W-:-:S13]  /*0e70*/  ISETP.NE.AND P0, PT, R2, 0x20, PT ;  /* 0x000000200200780c */ /* 0x000fda0003f05270 */
[----:B------:R-:W-:Y:S05]  /*0e80*/  @P0 BRA `(.L_x_10) ;  /* 0xfffffff800d00947 */ /* 0x000fea000383ffff */
.L_x_1:
[----:B------:R-:W-:Y:S05]  /*0e90*/  BSYNC.RECONVERGENT B0 ;  /* 0x0000000000007941 */ /* 0x000fea0003800200 */
.L_x_0:
[----:B------:R-:W1:Y:S08]  /*0ea0*/  S2UR UR5, SR_CgaCtaId ;  /* 0x00000000000579c3 */ /* 0x000e700000008800 */
[----:B------:R-:W-:Y:S06]  /*0eb0*/  BAR.SYNC.DEFER_BLOCKING 0x0 ;  /* 0x0000000000007b1d */ /* 0x000fec0000010000 */
[----:B------:R-:W-:-:S02]  /*0ec0*/  UMOV UR4, 0x400 ;  /* 0x0000040000047882 */ /* 0x000fc40000000000 */
[----:B-1----:R-:W-:-:S09]  /*0ed0*/  ULEA UR4, UR5, UR4, 0x18 ;  /* 0x0000000405047291 */ /* 0x002fd2000f8ec0ff */
[----:B0-----:R-:W0:Y:S01]  /*0ee0*/  LDS R0, [UR4+0xa000] ;  /* 0x00a00004ff007984 */ /* 0x001e220008000800 */
[----:B------:R-:W-:Y:S01]  /*0ef0*/  BAR.SYNC.DEFER_BLOCKING 0x0 ;  /* 0x0000000000007b1d */ /* 0x000fe20000010000 */
[----:B0-----:R-:W-:-:S13]  /*0f00*/  ISETP.GE.AND P0, PT, R0, RZ, PT ;  /* 0x000000ff0000720c */ /* 0x001fda0003f06270 */
[----:B------:R-:W-:Y:S05]  /*0f10*/  @P0 BRA `(.L_x_11) ;  /* 0xfffffff400380947 */ /* 0x000fea000383ffff */
[----:B------:R-:W-:Y:S05]  /*0f20*/  EXIT ;  /* 0x000000000000794d */ /* 0x000fea0003800000 */
.L_x_12:
[----:B------:R-:W-:-:S00]  /*0f30*/  BRA `(.L_x_12) ;  /* 0xfffffffc00fc7947 */ /* 0x000fc0000383ffff */
[----:B------:R-:W-:-:S00]  /*0f40*/  NOP ;  /* 0x0000000000007918 */ /* 0x000fc00000000000 */
        /* <DEDUP_REMOVED lines=11> */
.L_x_13:


//--------------------- .nv.shared._Z10dfs_kerneliP4NodePiP4Lock --------------------------
	.section	.nv.shared._Z10dfs_kerneliP4NodePiP4Lock,"aw",@nobits
	.sectionflags	@""
	.align	4
.nv.shared._Z10dfs_kerneliP4NodePiP4Lock:
	.zero		41988


//--------------------- .nv.shared.reserved.0     --------------------------
	.section	.nv.shared.reserved.0,"aw",@nobits
	.weak		__nv_reservedSMEM_offset_0_alias
	.size		__nv_reservedSMEM_offset_0_alias, 0, 64
	.other		__nv_reservedSMEM_offset_0_alias,@"STO_CUDA_RESERVED_SHARED STV_DEFAULT"
__nv_reservedSMEM_offset_0_alias:
	.zero		0
	.zero		64


//--------------------- .nv.constant0._Z10dfs_kerneliP4NodePiP4Lock --------------------------
	.section	.nv.constant0._Z10dfs_kerneliP4NodePiP4Lock,"a",@progbits
	.sectionflags	@""
	.align	4
.nv.constant0._Z10dfs_kerneliP4NodePiP4Lock:
	.zero		928


//--------------------- SYMBOLS --------------------------

	.type		.nv.reservedSmem.offset0,@object
	.size		.nv.reservedSmem.offset0,0x4
	.type		.nv.reservedSmem.cap,@object
	.size		.nv.reservedSmem.cap,0x4
